//
// Generated by NVIDIA NVVM Compiler
//
// Compiler Build ID: CL-36424714
// Cuda compilation tools, release 13.0, V13.0.88
// Based on NVVM 20.0.0
//

.version 9.0
.target sm_100
.address_size 64

	// .globl	_Z6VecAddPdS_S_

.visible .entry _Z6VecAddPdS_S_(
	.param .u64 .ptr .align 1 _Z6VecAddPdS_S__param_0,
	.param .u64 .ptr .align 1 _Z6VecAddPdS_S__param_1,
	.param .u64 .ptr .align 1 _Z6VecAddPdS_S__param_2
)
{
	.reg .b32 	%r<5>;
	.reg .b64 	%rd<11>;
	.reg .b64 	%fd<4>;

	ld.param.u64 	%rd1, [_Z6VecAddPdS_S__param_0];
	ld.param.u64 	%rd2, [_Z6VecAddPdS_S__param_1];
	ld.param.u64 	%rd3, [_Z6VecAddPdS_S__param_2];
	cvta.to.global.u64 	%rd4, %rd3;
	cvta.to.global.u64 	%rd5, %rd2;
	cvta.to.global.u64 	%rd6, %rd1;
	mov.u32 	%r1, %ctaid.x;
	mov.u32 	%r2, %ntid.x;
	mov.u32 	%r3, %tid.x;
	mad.lo.s32 	%r4, %r1, %r2, %r3;
	mul.wide.s32 	%rd7, %r4, 8;
	add.s64 	%rd8, %rd6, %rd7;
	ld.global.f64 	%fd1, [%rd8];
	add.s64 	%rd9, %rd5, %rd7;
	ld.global.f64 	%fd2, [%rd9];
	add.f64 	%fd3, %fd1, %fd2;
	add.s64 	%rd10, %rd4, %rd7;
	st.global.f64 	[%rd10], %fd3;
	ret;

}


// ===== COMPILED SASS (sm_100) =====

	.target	sm_100

	.elftype	@"ET_EXEC"


//--------------------- .note.nv.tkinfo           --------------------------
	.section	.note.nv.tkinfo,"",@"SHT_NOTE"
	.sectionflags	@"SHF_NOTE_NV_TKINFO"
	.tkinfo
        /*0018*/ 	.word	0x00000002
        /*0030*/ 	.string	""
        /*0030*/ 	.string	"ptxas"
        /*0030*/ 	.string	"Cuda compilation tools, release 13.0, V13.0.88"
        /*0030*/ 	.string	"Build cuda_13.0.r13.0/compiler.36424714_0"
        /*0030*/ 	.string	"-arch sm_100 -m 64 "



//--------------------- .note.nv.cuinfo           --------------------------
	.section	.note.nv.cuinfo,"",@"SHT_NOTE"
	.sectionflags	@"SHF_NOTE_NV_CUINFO"
        /*0018*/ 	.short	0x0002
        /*001a*/ 	.short	0x0064
        /*001c*/ 	.short	0x0082
	.zero		2


//--------------------- .nv.info                  --------------------------
	.section	.nv.info,"",@"SHT_CUDA_INFO"
	.align	4


	//----- nvinfo : EIATTR_REGCOUNT
	.align		4
        /*0000*/ 	.byte	0x04, 0x2f
        /*0002*/ 	.short	(.L_1 - .L_0)
	.align		4
.L_0:
        /*0004*/ 	.word	index@(_Z6VecAddPdS_S_)
        /*0008*/ 	.word	0x0000000e


	//----- nvinfo : EIATTR_FRAME_SIZE
	.align		4
.L_1:
        /*000c*/ 	.byte	0x04, 0x11
        /*000e*/ 	.short	(.L_3 - .L_2)
	.align		4
.L_2:
        /*0010*/ 	.word	index@(_Z6VecAddPdS_S_)
        /*0014*/ 	.word	0x00000000


	//----- nvinfo : EIATTR_MIN_STACK_SIZE
	.align		4
.L_3:
        /*0018*/ 	.byte	0x04, 0x12
        /*001a*/ 	.short	(.L_5 - .L_4)
	.align		4
.L_4:
        /*001c*/ 	.word	index@(_Z6VecAddPdS_S_)
        /*0020*/ 	.word	0x00000000
.L_5:


//--------------------- .nv.compat                --------------------------
	.section	.nv.compat,"",@"SHT_CUDA_COMPAT_INFO"
	.align	4
        /*0000*/ 	.byte	0x02, 0x09, 0x00, 0x00, 0x02, 0x02, 0x01, 0x00, 0x02, 0x05, 0x05, 0x00, 0x03, 0x07, 0x01, 0x01
        /*0010*/ 	.byte	0x02, 0x03, 0x00, 0x00, 0x02, 0x06, 0x01, 0x00, 0x04, 0x0b, 0x08, 0x00, 0x01, 0x00, 0x00, 0x00
        /*0020*/ 	.byte	0x00, 0x00, 0x00, 0x00


//--------------------- .nv.info._Z6VecAddPdS_S_  --------------------------
	.section	.nv.info._Z6VecAddPdS_S_,"",@"SHT_CUDA_INFO"
	.sectionflags	@""
	.align	4


	//----- nvinfo : EIATTR_CUDA_API_VERSION
	.align		4
        /*0000*/ 	.byte	0x04, 0x37
        /*0002*/ 	.short	(.L_7 - .L_6)
.L_6:
        /*0004*/ 	.word	0x00000082


	//----- nvinfo : EIATTR_KPARAM_INFO
	.align		4
.L_7:
        /*0008*/ 	.byte	0x04, 0x17
        /*000a*/ 	.short	(.L_9 - .L_8)
.L_8:
        /*000c*/ 	.word	0x00000000
        /*0010*/ 	.short	0x0002
        /*0012*/ 	.short	0x0010
        /*0014*/ 	.byte	0x00, 0xf5, 0x21, 0x00


	//----- nvinfo : EIATTR_KPARAM_INFO
	.align		4
.L_9:
        /*0018*/ 	.byte	0x04, 0x17
        /*001a*/ 	.short	(.L_11 - .L_10)
.L_10:
        /*001c*/ 	.word	0x00000000
        /*0020*/ 	.short	0x0001
        /*0022*/ 	.short	0x0008
        /*0024*/ 	.byte	0x00, 0xf5, 0x21, 0x00


	//----- nvinfo : EIATTR_KPARAM_INFO
	.align		4
.L_11:
        /*0028*/ 	.byte	0x04, 0x17
        /*002a*/ 	.short	(.L_13 - .L_12)
.L_12:
        /*002c*/ 	.word	0x00000000
        /*0030*/ 	.short	0x0000
        /*0032*/ 	.short	0x0000
        /*0034*/ 	.byte	0x00, 0xf5, 0x21, 0x00


	//----- nvinfo : EIATTR_SPARSE_MMA_MASK
	.align		4
.L_13:
        /*0038*/ 	.byte	0x03, 0x50
        /*003a*/ 	.short	0x0000


	//----- nvinfo : EIATTR_MAXREG_COUNT
	.align		4
        /*003c*/ 	.byte	0x03, 0x1b
        /*003e*/ 	.short	0x00ff


	//----- nvinfo : EIATTR_MERCURY_ISA_VERSION
	.align		4
        /*0040*/ 	.byte	0x03, 0x5f
        /*0042*/ 	.short	0x0101


	//----- nvinfo : EIATTR_VRC_CTA_INIT_COUNT
	.align		4
        /*0044*/ 	.byte	0x02, 0x4a
	.zero		1
	.zero		1


	//----- nvinfo : EIATTR_EXIT_INSTR_OFFSETS
	.align		4
        /*0048*/ 	.byte	0x04, 0x1c
        /*004a*/ 	.short	(.L_15 - .L_14)


	//   ....[0]....
.L_14:
        /*004c*/ 	.word	0x00000100


	//----- nvinfo : EIATTR_CBANK_PARAM_SIZE
	.align		4
.L_15:
        /*0050*/ 	.byte	0x03, 0x19
        /*0052*/ 	.short	0x0018


	//----- nvinfo : EIATTR_PARAM_CBANK
	.align		4
        /*0054*/ 	.byte	0x04, 0x0a
        /*0056*/ 	.short	(.L_17 - .L_16)
	.align		4
.L_16:
        /*0058*/ 	.word	index@(.nv.constant0._Z6VecAddPdS_S_)
        /*005c*/ 	.short	0x0380
        /*005e*/ 	.short	0x0018


	//----- nvinfo : EIATTR_SW_WAR
	.align		4
.L_17:
        /*0060*/ 	.byte	0x04, 0x36
        /*0062*/ 	.short	(.L_19 - .L_18)
.L_18:
        /*0064*/ 	.word	0x00000008
.L_19:


//--------------------- .nv.callgraph             --------------------------
	.section	.nv.callgraph,"",@"SHT_CUDA_CALLGRAPH"
	.align	4
	.sectionentsize	8
	.align		4
        /*0000*/ 	.word	0x00000000
	.align		4
        /*0004*/ 	.word	0xffffffff
	.align		4
        /*0008*/ 	.word	0x00000000
	.align		4
        /*000c*/ 	.word	0xfffffffe
	.align		4
        /*0010*/ 	.word	0x00000000
	.align		4
        /*0014*/ 	.word	0xfffffffd
	.align		4
        /*0018*/ 	.word	0x00000000
	.align		4
        /*001c*/ 	.word	0xfffffffc


//--------------------- .text._Z6VecAddPdS_S_     --------------------------
	.section	.text._Z6VecAddPdS_S_,"ax",@progbits
	.align	128
        .global         _Z6VecAddPdS_S_
        .type           _Z6VecAddPdS_S_,@function
        .size           _Z6VecAddPdS_S_,(.L_x_1 - _Z6VecAddPdS_S_)
        .other          _Z6VecAddPdS_S_,@"STO_CUDA_ENTRY STV_DEFAULT"
_Z6VecAddPdS_S_:
.text._Z6VecAddPdS_S_:
[----:B------:R-:W-:Y:S01]  /*0000*/  LDC R1, c[0x0][0x37c] ;  /* 0x0000df00ff017b82 */ /* 0x000fe20000000800 */
[----:B------:R-:W0:Y:S07]  /*0010*/  S2R R0, SR_TID.X ;  /* 0x0000000000007919 */ /* 0x000e2e0000002100 */
[----:B------:R-:W0:Y:S01]  /*0020*/  S2UR UR6, SR_CTAID.X ;  /* 0x00000000000679c3 */ /* 0x000e220000002500 */
[----:B------:R-:W1:Y:S07]  /*0030*/  LDCU.64 UR4, c[0x0][0x358] ;  /* 0x00006b00ff0477ac */ /* 0x000e6e0008000a00 */
[----:B------:R-:W0:Y:S08]  /*0040*/  LDC R11, c[0x0][0x360] ;  /* 0x0000d800ff0b7b82 */ /* 0x000e300000000800 */
[----:B------:R-:W2:Y:S08]  /*0050*/  LDC.64 R2, c[0x0][0x380] ;  /* 0x0000e000ff027b82 */ /* 0x000eb00000000a00 */
[----:B------:R-:W3:Y:S01]  /*0060*/  LDC.64 R4, c[0x0][0x388] ;  /* 0x0000e200ff047b82 */ /* 0x000ee20000000a00 */
[----:B0-----:R-:W-:-:S07]  /*0070*/  IMAD R11, R11, UR6, R0 ;  /* 0x000000060b0b7c24 */ /* 0x001fce000f8e0200 */
[----:B------:R-:W0:Y:S01]  /*0080*/  LDC.64 R8, c[0x0][0x390] ;  /* 0x0000e400ff087b82 */ /* 0x000e220000000a00 */
[----:B--2---:R-:W-:-:S06]  /*0090*/  IMAD.WIDE R2, R11, 0x8, R2 ;  /* 0x000000080b027825 */ /* 0x004fcc00078e0202 */
[----:B-1----:R-:W2:Y:S01]  /*00a0*/  LDG.E.64 R2, desc[UR4][R2.64] ;  /* 0x0000000402027981 */ /* 0x002ea2000c1e1b00 */
[----:B---3--:R-:W-:-:S06]  /*00b0*/  IMAD.WIDE R4, R11, 0x8, R4 ;  /* 0x000000080b047825 */ /* 0x008fcc00078e0204 */
[----:B------:R-:W2:Y:S01]  /*00c0*/  LDG.E.64 R4, desc[UR4][R4.64] ;  /* 0x0000000404047981 */ /* 0x000ea2000c1e1b00 */
[----:B0-----:R-:W-:Y:S01]  /*00d0*/  IMAD.WIDE R8, R11, 0x8, R8 ;  /* 0x000000080b087825 */ /* 0x001fe200078e0208 */
[----:B--2---:R-:W-:-:S07]  /*00e0*/  DADD R6, R2, R4 ;  /* 0x0000000002067229 */ /* 0x004fce0000000004 */
[----:B------:R-:W-:Y:S01]  /*00f0*/  STG.E.64 desc[UR4][R8.64], R6 ;  /* 0x0000000608007986 */ /* 0x000fe2000c101b04 */
[----:B------:R-:W-:Y:S05]  /*0100*/  EXIT ;  /* 0x000000000000794d */ /* 0x000fea0003800000 */
.L_x_0:
[----:B------:R-:W-:-:S00]  /*0110*/  BRA `(.L_x_0) ;  /* 0xfffffffc00fc7947 */ /* 0x000fc0000383ffff */
[----:B------:R-:W-:-:S00]  /*0120*/  NOP ;  /* 0x0000000000007918 */ /* 0x000fc00000000000 */
        /* <DEDUP_REMOVED lines=13> */
.L_x_1:


//--------------------- .nv.shared.reserved.0     --------------------------
	.section	.nv.shared.reserved.0,"aw",@nobits
	.weak		__nv_reservedSMEM_offset_0_alias
	.size		__nv_reservedSMEM_offset_0_alias, 0, 64
	.other		__nv_reservedSMEM_offset_0_alias,@"STO_CUDA_RESERVED_SHARED STV_DEFAULT"
__nv_reservedSMEM_offset_0_alias:
	.zero		0
	.zero		64


//--------------------- .nv.constant0._Z6VecAddPdS_S_ --------------------------
	.section	.nv.constant0._Z6VecAddPdS_S_,"a",@progbits
	.sectionflags	@""
	.align	4
.nv.constant0._Z6VecAddPdS_S_:
	.zero		920


//--------------------- SYMBOLS --------------------------

	.type		.nv.reservedSmem.offset0,@object
	.size		.nv.reservedSmem.offset0,0x4
